//
// Generated by NVIDIA NVVM Compiler
//
// Compiler Build ID: CL-36424714
// Cuda compilation tools, release 13.0, V13.0.88
// Based on NVVM 20.0.0
//

.version 9.0
.target sm_100
.address_size 64

	// .globl	_Z10convolve1DPfS_ii
.const .align 4 .b8 d_kernel[20];

.visible .entry _Z10convolve1DPfS_ii(
	.param .u64 .ptr .align 1 _Z10convolve1DPfS_ii_param_0,
	.param .u64 .ptr .align 1 _Z10convolve1DPfS_ii_param_1,
	.param .u32 _Z10convolve1DPfS_ii_param_2,
	.param .u32 _Z10convolve1DPfS_ii_param_3
)
{
	.reg .pred 	%p<56>;
	.reg .b32 	%r<43>;
	.reg .b32 	%f<96>;
	.reg .b64 	%rd<49>;

	ld.param.u64 	%rd6, [_Z10convolve1DPfS_ii_param_0];
	ld.param.u64 	%rd5, [_Z10convolve1DPfS_ii_param_1];
	ld.param.u32 	%r28, [_Z10convolve1DPfS_ii_param_2];
	ld.param.u32 	%r29, [_Z10convolve1DPfS_ii_param_3];
	cvta.to.global.u64 	%rd1, %rd6;
	mov.u32 	%r30, %ctaid.x;
	mov.u32 	%r31, %ntid.x;
	mov.u32 	%r32, %tid.x;
	mad.lo.s32 	%r1, %r30, %r31, %r32;
	setp.ge.s32 	%p1, %r1, %r28;
	@%p1 bra 	$L__BB0_43;
	setp.lt.s32 	%p2, %r29, 1;
	mov.f32 	%f75, 0f00000000;
	@%p2 bra 	$L__BB0_42;
	shr.u32 	%r34, %r29, 31;
	add.s32 	%r35, %r29, %r34;
	shr.s32 	%r36, %r35, 1;
	sub.s32 	%r2, %r1, %r36;
	and.b32  	%r3, %r29, 7;
	setp.lt.u32 	%p3, %r29, 8;
	mov.f32 	%f75, 0f00000000;
	mov.b32 	%r41, 0;
	@%p3 bra 	$L__BB0_21;
	and.b32  	%r41, %r29, 2147483640;
	mov.f32 	%f75, 0f00000000;
	mov.b32 	%r39, 0;
	mov.u64 	%rd8, d_kernel;
$L__BB0_4:
	.pragma "nounroll";
	add.s32 	%r6, %r2, %r39;
	setp.lt.s32 	%p4, %r6, 0;
	setp.ge.s32 	%p5, %r6, %r28;
	mul.wide.u32 	%rd7, %r39, 4;
	add.s64 	%rd2, %rd8, %rd7;
	or.pred  	%p6, %p4, %p5;
	@%p6 bra 	$L__BB0_6;
	mul.wide.u32 	%rd9, %r6, 4;
	add.s64 	%rd10, %rd1, %rd9;
	ld.global.f32 	%f42, [%rd10];
	ld.const.f32 	%f43, [%rd2];
	fma.rn.f32 	%f75, %f42, %f43, %f75;
$L__BB0_6:
	add.s32 	%r7, %r6, 1;
	setp.lt.s32 	%p7, %r7, 0;
	setp.ge.s32 	%p8, %r7, %r28;
	or.pred  	%p9, %p7, %p8;
	@%p9 bra 	$L__BB0_8;
	mul.wide.u32 	%rd11, %r7, 4;
	add.s64 	%rd12, %rd1, %rd11;
	ld.global.f32 	%f44, [%rd12];
	ld.const.f32 	%f45, [%rd2+4];
	fma.rn.f32 	%f75, %f44, %f45, %f75;
$L__BB0_8:
	add.s32 	%r8, %r6, 2;
	setp.lt.s32 	%p10, %r8, 0;
	setp.ge.s32 	%p11, %r8, %r28;
	or.pred  	%p12, %p10, %p11;
	@%p12 bra 	$L__BB0_10;
	mul.wide.u32 	%rd13, %r8, 4;
	add.s64 	%rd14, %rd1, %rd13;
	ld.global.f32 	%f46, [%rd14];
	ld.const.f32 	%f47, [%rd2+8];
	fma.rn.f32 	%f75, %f46, %f47, %f75;
$L__BB0_10:
	add.s32 	%r9, %r6, 3;
	setp.lt.s32 	%p13, %r9, 0;
	setp.ge.s32 	%p14, %r9, %r28;
	or.pred  	%p15, %p13, %p14;
	@%p15 bra 	$L__BB0_12;
	mul.wide.u32 	%rd15, %r9, 4;
	add.s64 	%rd16, %rd1, %rd15;
	ld.global.f32 	%f48, [%rd16];
	ld.const.f32 	%f49, [%rd2+12];
	fma.rn.f32 	%f75, %f48, %f49, %f75;
$L__BB0_12:
	add.s32 	%r10, %r6, 4;
	setp.lt.s32 	%p16, %r10, 0;
	setp.ge.s32 	%p17, %r10, %r28;
	or.pred  	%p18, %p16, %p17;
	@%p18 bra 	$L__BB0_14;
	mul.wide.u32 	%rd17, %r10, 4;
	add.s64 	%rd18, %rd1, %rd17;
	ld.global.f32 	%f50, [%rd18];
	ld.const.f32 	%f51, [%rd2+16];
	fma.rn.f32 	%f75, %f50, %f51, %f75;
$L__BB0_14:
	add.s32 	%r11, %r6, 5;
	setp.lt.s32 	%p19, %r11, 0;
	setp.ge.s32 	%p20, %r11, %r28;
	or.pred  	%p21, %p19, %p20;
	@%p21 bra 	$L__BB0_16;
	mul.wide.u32 	%rd19, %r11, 4;
	add.s64 	%rd20, %rd1, %rd19;
	ld.global.f32 	%f52, [%rd20];
	ld.const.f32 	%f53, [%rd2+20];
	fma.rn.f32 	%f75, %f52, %f53, %f75;
$L__BB0_16:
	add.s32 	%r12, %r6, 6;
	setp.lt.s32 	%p22, %r12, 0;
	setp.ge.s32 	%p23, %r12, %r28;
	or.pred  	%p24, %p22, %p23;
	@%p24 bra 	$L__BB0_18;
	mul.wide.u32 	%rd21, %r12, 4;
	add.s64 	%rd22, %rd1, %rd21;
	ld.global.f32 	%f54, [%rd22];
	ld.const.f32 	%f55, [%rd2+24];
	fma.rn.f32 	%f75, %f54, %f55, %f75;
$L__BB0_18:
	add.s32 	%r13, %r6, 7;
	setp.lt.s32 	%p25, %r13, 0;
	setp.ge.s32 	%p26, %r13, %r28;
	or.pred  	%p27, %p25, %p26;
	@%p27 bra 	$L__BB0_20;
	mul.wide.u32 	%rd23, %r13, 4;
	add.s64 	%rd24, %rd1, %rd23;
	ld.global.f32 	%f56, [%rd24];
	ld.const.f32 	%f57, [%rd2+28];
	fma.rn.f32 	%f75, %f56, %f57, %f75;
$L__BB0_20:
	add.s32 	%r39, %r39, 8;
	setp.ne.s32 	%p28, %r39, %r41;
	@%p28 bra 	$L__BB0_4;
$L__BB0_21:
	setp.eq.s32 	%p29, %r3, 0;
	@%p29 bra 	$L__BB0_42;
	and.b32  	%r16, %r29, 3;
	setp.lt.u32 	%p30, %r3, 4;
	@%p30 bra 	$L__BB0_32;
	add.s32 	%r17, %r2, %r41;
	setp.lt.s32 	%p31, %r17, 0;
	setp.ge.s32 	%p32, %r17, %r28;
	mul.wide.u32 	%rd25, %r41, 4;
	mov.u64 	%rd26, d_kernel;
	add.s64 	%rd3, %rd26, %rd25;
	or.pred  	%p33, %p31, %p32;
	@%p33 bra 	$L__BB0_25;
	mul.wide.u32 	%rd27, %r17, 4;
	add.s64 	%rd28, %rd1, %rd27;
	ld.global.f32 	%f59, [%rd28];
	ld.const.f32 	%f60, [%rd3];
	fma.rn.f32 	%f75, %f59, %f60, %f75;
$L__BB0_25:
	add.s32 	%r18, %r17, 1;
	setp.lt.s32 	%p34, %r18, 0;
	setp.ge.s32 	%p35, %r18, %r28;
	or.pred  	%p36, %p34, %p35;
	@%p36 bra 	$L__BB0_27;
	mul.wide.u32 	%rd29, %r18, 4;
	add.s64 	%rd30, %rd1, %rd29;
	ld.global.f32 	%f61, [%rd30];
	ld.const.f32 	%f62, [%rd3+4];
	fma.rn.f32 	%f75, %f61, %f62, %f75;
$L__BB0_27:
	add.s32 	%r19, %r17, 2;
	setp.lt.s32 	%p37, %r19, 0;
	setp.ge.s32 	%p38, %r19, %r28;
	or.pred  	%p39, %p37, %p38;
	@%p39 bra 	$L__BB0_29;
	mul.wide.u32 	%rd31, %r19, 4;
	add.s64 	%rd32, %rd1, %rd31;
	ld.global.f32 	%f63, [%rd32];
	ld.const.f32 	%f64, [%rd3+8];
	fma.rn.f32 	%f75, %f63, %f64, %f75;
$L__BB0_29:
	add.s32 	%r20, %r17, 3;
	setp.lt.s32 	%p40, %r20, 0;
	setp.ge.s32 	%p41, %r20, %r28;
	or.pred  	%p42, %p40, %p41;
	@%p42 bra 	$L__BB0_31;
	mul.wide.u32 	%rd33, %r20, 4;
	add.s64 	%rd34, %rd1, %rd33;
	ld.global.f32 	%f65, [%rd34];
	ld.const.f32 	%f66, [%rd3+12];
	fma.rn.f32 	%f75, %f65, %f66, %f75;
$L__BB0_31:
	add.s32 	%r41, %r41, 4;
$L__BB0_32:
	setp.eq.s32 	%p43, %r16, 0;
	@%p43 bra 	$L__BB0_42;
	setp.eq.s32 	%p44, %r16, 1;
	@%p44 bra 	$L__BB0_39;
	add.s32 	%r23, %r2, %r41;
	setp.lt.s32 	%p45, %r23, 0;
	setp.ge.s32 	%p46, %r23, %r28;
	mul.wide.u32 	%rd35, %r41, 4;
	mov.u64 	%rd36, d_kernel;
	add.s64 	%rd4, %rd36, %rd35;
	or.pred  	%p47, %p45, %p46;
	@%p47 bra 	$L__BB0_36;
	mul.wide.u32 	%rd37, %r23, 4;
	add.s64 	%rd38, %rd1, %rd37;
	ld.global.f32 	%f68, [%rd38];
	ld.const.f32 	%f69, [%rd4];
	fma.rn.f32 	%f75, %f68, %f69, %f75;
$L__BB0_36:
	add.s32 	%r24, %r23, 1;
	setp.lt.s32 	%p48, %r24, 0;
	setp.ge.s32 	%p49, %r24, %r28;
	or.pred  	%p50, %p48, %p49;
	@%p50 bra 	$L__BB0_38;
	mul.wide.u32 	%rd39, %r24, 4;
	add.s64 	%rd40, %rd1, %rd39;
	ld.global.f32 	%f70, [%rd40];
	ld.const.f32 	%f71, [%rd4+4];
	fma.rn.f32 	%f75, %f70, %f71, %f75;
$L__BB0_38:
	add.s32 	%r41, %r41, 2;
$L__BB0_39:
	and.b32  	%r38, %r29, 1;
	setp.eq.b32 	%p51, %r38, 1;
	not.pred 	%p52, %p51;
	@%p52 bra 	$L__BB0_42;
	add.s32 	%r27, %r2, %r41;
	setp.lt.s32 	%p53, %r27, 0;
	setp.ge.s32 	%p54, %r27, %r28;
	or.pred  	%p55, %p53, %p54;
	@%p55 bra 	$L__BB0_42;
	mul.wide.u32 	%rd41, %r27, 4;
	add.s64 	%rd42, %rd1, %rd41;
	ld.global.f32 	%f72, [%rd42];
	mul.wide.u32 	%rd43, %r41, 4;
	mov.u64 	%rd44, d_kernel;
	add.s64 	%rd45, %rd44, %rd43;
	ld.const.f32 	%f73, [%rd45];
	fma.rn.f32 	%f75, %f72, %f73, %f75;
$L__BB0_42:
	cvta.to.global.u64 	%rd46, %rd5;
	mul.wide.s32 	%rd47, %r1, 4;
	add.s64 	%rd48, %rd46, %rd47;
	st.global.f32 	[%rd48], %f75;
$L__BB0_43:
	ret;

}


// ===== COMPILED SASS (sm_100) =====

	.target	sm_100

	.elftype	@"ET_EXEC"


//--------------------- .note.nv.tkinfo           --------------------------
	.section	.note.nv.tkinfo,"",@"SHT_NOTE"
	.sectionflags	@"SHF_NOTE_NV_TKINFO"
	.tkinfo
        /*0018*/ 	.word	0x00000002
        /*0030*/ 	.string	""
        /*0030*/ 	.string	"ptxas"
        /*0030*/ 	.string	"Cuda compilation tools, release 13.0, V13.0.88"
        /*0030*/ 	.string	"Build cuda_13.0.r13.0/compiler.36424714_0"
        /*0030*/ 	.string	"-arch sm_100 -m 64 "



//--------------------- .note.nv.cuinfo           --------------------------
	.section	.note.nv.cuinfo,"",@"SHT_NOTE"
	.sectionflags	@"SHF_NOTE_NV_CUINFO"
        /*0018*/ 	.short	0x0002
        /*001a*/ 	.short	0x0064
        /*001c*/ 	.short	0x0082
	.zero		2


//--------------------- .nv.info                  --------------------------
	.section	.nv.info,"",@"SHT_CUDA_INFO"
	.align	4


	//----- nvinfo : EIATTR_REGCOUNT
	.align		4
        /*0000*/ 	.byte	0x04, 0x2f
        /*0002*/ 	.short	(.L_2 - .L_1)
	.align		4
.L_1:
        /*0004*/ 	.word	index@(_Z10convolve1DPfS_ii)
        /*0008*/ 	.word	0x00000020


	//----- nvinfo : EIATTR_FRAME_SIZE
	.align		4
.L_2:
        /*000c*/ 	.byte	0x04, 0x11
        /*000e*/ 	.short	(.L_4 - .L_3)
	.align		4
.L_3:
        /*0010*/ 	.word	index@(_Z10convolve1DPfS_ii)
        /*0014*/ 	.word	0x00000000


	//----- nvinfo : EIATTR_MIN_STACK_SIZE
	.align		4
.L_4:
        /*0018*/ 	.byte	0x04, 0x12
        /*001a*/ 	.short	(.L_6 - .L_5)
	.align		4
.L_5:
        /*001c*/ 	.word	index@(_Z10convolve1DPfS_ii)
        /*0020*/ 	.word	0x00000000
.L_6:


//--------------------- .nv.compat                --------------------------
	.section	.nv.compat,"",@"SHT_CUDA_COMPAT_INFO"
	.align	4
        /*0000*/ 	.byte	0x02, 0x09, 0x00, 0x00, 0x02, 0x02, 0x01, 0x00, 0x02, 0x05, 0x05, 0x00, 0x03, 0x07, 0x01, 0x01
        /*0010*/ 	.byte	0x02, 0x03, 0x00, 0x00, 0x02, 0x06, 0x01, 0x00, 0x04, 0x0b, 0x08, 0x00, 0x09, 0x00, 0x00, 0x00
        /*0020*/ 	.byte	0x00, 0x00, 0x00, 0x00


//--------------------- .nv.info._Z10convolve1DPfS_ii --------------------------
	.section	.nv.info._Z10convolve1DPfS_ii,"",@"SHT_CUDA_INFO"
	.sectionflags	@""
	.align	4


	//----- nvinfo : EIATTR_CUDA_API_VERSION
	.align		4
        /*0000*/ 	.byte	0x04, 0x37
        /*0002*/ 	.short	(.L_8 - .L_7)
.L_7:
        /*0004*/ 	.word	0x00000082


	//----- nvinfo : EIATTR_KPARAM_INFO
	.align		4
.L_8:
        /*0008*/ 	.byte	0x04, 0x17
        /*000a*/ 	.short	(.L_10 - .L_9)
.L_9:
        /*000c*/ 	.word	0x00000000
        /*0010*/ 	.short	0x0003
        /*0012*/ 	.short	0x0014
        /*0014*/ 	.byte	0x00, 0xf0, 0x11, 0x00


	//----- nvinfo : EIATTR_KPARAM_INFO
	.align		4
.L_10:
        /*0018*/ 	.byte	0x04, 0x17
        /*001a*/ 	.short	(.L_12 - .L_11)
.L_11:
        /*001c*/ 	.word	0x00000000
        /*0020*/ 	.short	0x0002
        /*0022*/ 	.short	0x0010
        /*0024*/ 	.byte	0x00, 0xf0, 0x11, 0x00


	//----- nvinfo : EIATTR_KPARAM_INFO
	.align		4
.L_12:
        /*0028*/ 	.byte	0x04, 0x17
        /*002a*/ 	.short	(.L_14 - .L_13)
.L_13:
        /*002c*/ 	.word	0x00000000
        /*0030*/ 	.short	0x0001
        /*0032*/ 	.short	0x0008
        /*0034*/ 	.byte	0x00, 0xf5, 0x21, 0x00


	//----- nvinfo : EIATTR_KPARAM_INFO
	.align		4
.L_14:
        /*0038*/ 	.byte	0x04, 0x17
        /*003a*/ 	.short	(.L_16 - .L_15)
.L_15:
        /*003c*/ 	.word	0x00000000
        /*0040*/ 	.short	0x0000
        /*0042*/ 	.short	0x0000
        /*0044*/ 	.byte	0x00, 0xf5, 0x21, 0x00


	//----- nvinfo : EIATTR_SPARSE_MMA_MASK
	.align		4
.L_16:
        /*0048*/ 	.byte	0x03, 0x50
        /*004a*/ 	.short	0x0000


	//----- nvinfo : EIATTR_MAXREG_COUNT
	.align		4
        /*004c*/ 	.byte	0x03, 0x1b
        /*004e*/ 	.short	0x00ff


	//----- nvinfo : EIATTR_MERCURY_ISA_VERSION
	.align		4
        /*0050*/ 	.byte	0x03, 0x5f
        /*0052*/ 	.short	0x0101


	//----- nvinfo : EIATTR_VRC_CTA_INIT_COUNT
	.align		4
        /*0054*/ 	.byte	0x02, 0x4a
	.zero		1
	.zero		1


	//----- nvinfo : EIATTR_EXIT_INSTR_OFFSETS
	.align		4
        /*0058*/ 	.byte	0x04, 0x1c
        /*005a*/ 	.short	(.L_18 - .L_17)


	//   ....[0]....
.L_17:
        /*005c*/ 	.word	0x00000070


	//   ....[1]....
        /*0060*/ 	.word	0x00000ae0


	//----- nvinfo : EIATTR_CRS_STACK_SIZE
	.align		4
.L_18:
        /*0064*/ 	.byte	0x04, 0x1e
        /*0066*/ 	.short	(.L_20 - .L_19)
.L_19:
        /*0068*/ 	.word	0x00000000


	//----- nvinfo : EIATTR_CBANK_PARAM_SIZE
	.align		4
.L_20:
        /*006c*/ 	.byte	0x03, 0x19
        /*006e*/ 	.short	0x0018


	//----- nvinfo : EIATTR_PARAM_CBANK
	.align		4
        /*0070*/ 	.byte	0x04, 0x0a
        /*0072*/ 	.short	(.L_22 - .L_21)
	.align		4
.L_21:
        /*0074*/ 	.word	index@(.nv.constant0._Z10convolve1DPfS_ii)
        /*0078*/ 	.short	0x0380
        /*007a*/ 	.short	0x0018


	//----- nvinfo : EIATTR_SW_WAR
	.align		4
.L_22:
        /*007c*/ 	.byte	0x04, 0x36
        /*007e*/ 	.short	(.L_24 - .L_23)
.L_23:
        /*0080*/ 	.word	0x00000008
.L_24:


//--------------------- .nv.callgraph             --------------------------
	.section	.nv.callgraph,"",@"SHT_CUDA_CALLGRAPH"
	.align	4
	.sectionentsize	8
	.align		4
        /*0000*/ 	.word	0x00000000
	.align		4
        /*0004*/ 	.word	0xffffffff
	.align		4
        /*0008*/ 	.word	0x00000000
	.align		4
        /*000c*/ 	.word	0xfffffffe
	.align		4
        /*0010*/ 	.word	0x00000000
	.align		4
        /*0014*/ 	.word	0xfffffffd
	.align		4
        /*0018*/ 	.word	0x00000000
	.align		4
        /*001c*/ 	.word	0xfffffffc


//--------------------- .nv.constant3             --------------------------
	.section	.nv.constant3,"a",@progbits
	.align	4
.nv.constant3:
	.type		d_kernel,@object
	.size		d_kernel,(.L_0 - d_kernel)
d_kernel:
	.zero		20
.L_0:


//--------------------- .text._Z10convolve1DPfS_ii --------------------------
	.section	.text._Z10convolve1DPfS_ii,"ax",@progbits
	.align	128
        .global         _Z10convolve1DPfS_ii
        .type           _Z10convolve1DPfS_ii,@function
        .size           _Z10convolve1DPfS_ii,(.L_x_7 - _Z10convolve1DPfS_ii)
        .other          _Z10convolve1DPfS_ii,@"STO_CUDA_ENTRY STV_DEFAULT"
_Z10convolve1DPfS_ii:
.text._Z10convolve1DPfS_ii:
[----:B------:R-:W-:Y:S01]  /*0000*/  LDC R1, c[0x0][0x37c] ;  /* 0x0000df00ff017b82 */ /* 0x000fe20000000800 */
[----:B------:R-:W0:Y:S07]  /*0010*/  S2R R3, SR_TID.X ;  /* 0x0000000000037919 */ /* 0x000e2e0000002100 */
[----:B------:R-:W0:Y:S01]  /*0020*/  S2UR UR4, SR_CTAID.X ;  /* 0x00000000000479c3 */ /* 0x000e220000002500 */
[----:B------:R-:W1:Y:S07]  /*0030*/  LDCU UR5, c[0x0][0x390] ;  /* 0x00007200ff0577ac */ /* 0x000e6e0008000800 */
[----:B------:R-:W0:Y:S02]  /*0040*/  LDC R2, c[0x0][0x360] ;  /* 0x0000d800ff027b82 */ /* 0x000e240000000800 */
[----:B0-----:R-:W-:-:S05]  /*0050*/  IMAD R2, R2, UR4, R3 ;  /* 0x0000000402027c24 */ /* 0x001fca000f8e0203 */
[----:B-1----:R-:W-:-:S13]  /*0060*/  ISETP.GE.AND P0, PT, R2, UR5, PT ;  /* 0x0000000502007c0c */ /* 0x002fda000bf06270 */
[----:B------:R-:W-:Y:S05]  /*0070*/  @P0 EXIT ;  /* 0x000000000000094d */ /* 0x000fea0003800000 */
[----:B------:R-:W0:Y:S01]  /*0080*/  LDCU UR6, c[0x0][0x394] ;  /* 0x00007280ff0677ac */ /* 0x000e220008000800 */
[----:B------:R-:W-:Y:S01]  /*0090*/  HFMA2 R0, -RZ, RZ, 0, 0 ;  /* 0x00000000ff007431 */ /* 0x000fe200000001ff */
[----:B------:R-:W1:Y:S01]  /*00a0*/  LDCU.64 UR8, c[0x0][0x358] ;  /* 0x00006b00ff0877ac */ /* 0x000e620008000a00 */
[----:B0-----:R-:W-:-:S09]  /*00b0*/  UISETP.GE.AND UP0, UPT, UR6, 0x1, UPT ;  /* 0x000000010600788c */ /* 0x001fd2000bf06270 */
[----:B-1----:R-:W-:Y:S05]  /*00c0*/  BRA.U !UP0, `(.L_x_0) ;  /* 0x0000000908787547 */ /* 0x002fea000b800000 */
[----:B------:R-:W-:Y:S01]  /*00d0*/  UISETP.GE.U32.AND UP0, UPT, UR6, 0x8, UPT ;  /* 0x000000080600788c */ /* 0x000fe2000bf06070 */
[----:B------:R-:W-:Y:S01]  /*00e0*/  MOV R0, RZ ;  /* 0x000000ff00007202 */ /* 0x000fe20000000f00 */
[----:B------:R-:W-:Y:S01]  /*00f0*/  ULEA.HI UR4, UR6, UR6, URZ, 0x1 ;  /* 0x0000000606047291 */ /* 0x000fe2000f8f08ff */
[----:B------:R-:W-:Y:S01]  /*0100*/  IMAD.MOV.U32 R3, RZ, RZ, RZ ;  /* 0x000000ffff037224 */ /* 0x000fe200078e00ff */
[----:B------:R-:W-:Y:S02]  /*0110*/  ULOP3.LUT UR7, UR6, 0x7, URZ, 0xc0, !UPT ;  /* 0x0000000706077892 */ /* 0x000fe4000f8ec0ff */
[----:B------:R-:W-:Y:S02]  /*0120*/  USHF.R.S32.HI UR4, URZ, 0x1, UR4 ;  /* 0x00000001ff047899 */ /* 0x000fe40008011404 */
[----:B------:R-:W-:-:S04]  /*0130*/  UISETP.NE.AND UP1, UPT, UR7, URZ, UPT ;  /* 0x000000ff0700728c */ /* 0x000fc8000bf25270 */
[----:B------:R-:W-:Y:S01]  /*0140*/  IADD3 R4, PT, PT, R2, -UR4, RZ ;  /* 0x8000000402047c10 */ /* 0x000fe2000fffe0ff */
[----:B------:R-:W-:Y:S06]  /*0150*/  BRA.U !UP0, `(.L_x_1) ;  /* 0x0000000508247547 */ /* 0x000fec000b800000 */
[----:B------:R-:W-:Y:S01]  /*0160*/  ULOP3.LUT UR4, UR6, 0x7ffffff8, URZ, 0xc0, !UPT ;  /* 0x7ffffff806047892 */ /* 0x000fe2000f8ec0ff */
[----:B------:R-:W-:Y:S01]  /*0170*/  IMAD.MOV.U32 R0, RZ, RZ, RZ ;  /* 0x000000ffff007224 */ /* 0x000fe200078e00ff */
[----:B------:R-:W-:Y:S01]  /*0180*/  MOV R7, RZ ;  /* 0x000000ff00077202 */ /* 0x000fe20000000f00 */
[----:B------:R-:W0:Y:S03]  /*0190*/  LDCU UR5, c[0x0][0x390] ;  /* 0x00007200ff0577ac */ /* 0x000e260008000800 */
[----:B------:R-:W-:-:S07]  /*01a0*/  IMAD.U32 R3, RZ, RZ, UR4 ;  /* 0x00000004ff037e24 */ /* 0x000fce000f8e00ff */
.L_x_2:
[----:B------:R-:W-:-:S04]  /*01b0*/  IADD3 R25, PT, PT, R4, R7, RZ ;  /* 0x0000000704197210 */ /* 0x000fc80007ffe0ff */
[----:B0-----:R-:W-:-:S04]  /*01c0*/  ISETP.GE.AND P6, PT, R25, UR5, PT ;  /* 0x0000000519007c0c */ /* 0x001fc8000bfc6270 */
[----:B------:R-:W-:-:S13]  /*01d0*/  ISETP.LT.OR P6, PT, R25, RZ, P6 ;  /* 0x000000ff1900720c */ /* 0x000fda00037c1670 */
[----:B------:R-:W0:Y:S02]  /*01e0*/  @!P6 LDC.64 R8, c[0x0][0x380] ;  /* 0x0000e000ff08eb82 */ /* 0x000e240000000a00 */
[----:B0-----:R-:W-:-:S05]  /*01f0*/  @!P6 IMAD.WIDE.U32 R8, R25, 0x4, R8 ;  /* 0x000000041908e825 */ /* 0x001fca00078e0008 */
[----:B------:R0:W2:Y:S01]  /*0200*/  @!P6 LDG.E R11, desc[UR8][R8.64] ;  /* 0x00000008080be981 */ /* 0x0000a2000c1e1900 */
[----:B------:R-:W-:Y:S01]  /*0210*/  VIADD R15, R25, 0x1 ;  /* 0x00000001190f7836 */ /* 0x000fe20000000000 */
[----:B------:R-:W-:Y:S01]  /*0220*/  SHF.L.U32 R5, R7, 0x2, RZ ;  /* 0x0000000207057819 */ /* 0x000fe200000006ff */
[C---:B------:R-:W-:Y:S01]  /*0230*/  VIADD R29, R25.reuse, 0x2 ;  /* 0x00000002191d7836 */ /* 0x040fe20000000000 */
[C---:B------:R-:W-:Y:S01]  /*0240*/  IADD3 R27, PT, PT, R25.reuse, 0x3, RZ ;  /* 0x00000003191b7810 */ /* 0x040fe20007ffe0ff */
[----:B------:R-:W-:Y:S01]  /*0250*/  VIADD R6, R25, 0x4 ;  /* 0x0000000419067836 */ /* 0x000fe20000000000 */
[----:B------:R-:W-:Y:S01]  /*0260*/  ISETP.GE.AND P0, PT, R15, UR5, PT ;  /* 0x000000050f007c0c */ /* 0x000fe2000bf06270 */
[----:B------:R-:W2:Y:S01]  /*0270*/  @!P6 LDC R10, c[0x3][R5] ;  /* 0x00c00000050aeb82 */ /* 0x000ea20000000800 */
[----:B------:R-:W-:Y:S02]  /*0280*/  ISETP.GE.AND P1, PT, R29, UR5, PT ;  /* 0x000000051d007c0c */ /* 0x000fe4000bf26270 */
[----:B------:R-:W-:Y:S01]  /*0290*/  ISETP.LT.OR P0, PT, R15, RZ, P0 ;  /* 0x000000ff0f00720c */ /* 0x000fe20000701670 */
[----:B0-----:R-:W-:Y:S01]  /*02a0*/  VIADD R9, R25, 0x6 ;  /* 0x0000000619097836 */ /* 0x001fe20000000000 */
[----:B------:R-:W-:-:S02]  /*02b0*/  ISETP.GE.AND P2, PT, R27, UR5, PT ;  /* 0x000000051b007c0c */ /* 0x000fc4000bf46270 */
[----:B------:R-:W-:Y:S02]  /*02c0*/  ISETP.LT.OR P1, PT, R29, RZ, P1 ;  /* 0x000000ff1d00720c */ /* 0x000fe40000f21670 */
[----:B------:R-:W-:Y:S02]  /*02d0*/  IADD3 R8, PT, PT, R25, 0x5, RZ ;  /* 0x0000000519087810 */ /* 0x000fe40007ffe0ff */
[----:B------:R-:W-:Y:S02]  /*02e0*/  ISETP.GE.AND P3, PT, R6, UR5, PT ;  /* 0x0000000506007c0c */ /* 0x000fe4000bf66270 */
[----:B------:R-:W-:Y:S02]  /*02f0*/  ISETP.LT.OR P2, PT, R27, RZ, P2 ;  /* 0x000000ff1b00720c */ /* 0x000fe40001741670 */
[----:B------:R-:W-:Y:S01]  /*0300*/  ISETP.GE.AND P5, PT, R8, UR5, PT ;  /* 0x0000000508007c0c */ /* 0x000fe2000bfa6270 */
[----:B------:R-:W0:Y:S01]  /*0310*/  @!P0 LDC.64 R22, c[0x0][0x380] ;  /* 0x0000e000ff168b82 */ /* 0x000e220000000a00 */
[----:B------:R-:W-:-:S02]  /*0320*/  ISETP.LT.OR P3, PT, R6, RZ, P3 ;  /* 0x000000ff0600720c */ /* 0x000fc40001f61670 */
[----:B------:R-:W-:Y:S02]  /*0330*/  IADD3 R25, PT, PT, R25, 0x7, RZ ;  /* 0x0000000719197810 */ /* 0x000fe40007ffe0ff */
[C---:B------:R-:W-:Y:S02]  /*0340*/  ISETP.GE.AND P4, PT, R9.reuse, UR5, PT ;  /* 0x0000000509007c0c */ /* 0x040fe4000bf86270 */
[----:B------:R-:W-:Y:S01]  /*0350*/  ISETP.LT.OR P5, PT, R8, RZ, P5 ;  /* 0x000000ff0800720c */ /* 0x000fe20002fa1670 */
[----:B------:R-:W1:Y:S01]  /*0360*/  @!P1 LDC.64 R20, c[0x0][0x380] ;  /* 0x0000e000ff149b82 */ /* 0x000e620000000a00 */
[----:B------:R-:W-:-:S07]  /*0370*/  ISETP.LT.OR P4, PT, R9, RZ, P4 ;  /* 0x000000ff0900720c */ /* 0x000fce0002781670 */
[----:B------:R-:W3:Y:S08]  /*0380*/  @!P2 LDC.64 R18, c[0x0][0x380] ;  /* 0x0000e000ff12ab82 */ /* 0x000ef00000000a00 */
[----:B------:R-:W4:Y:S01]  /*0390*/  @!P5 LDC.64 R12, c[0x0][0x380] ;  /* 0x0000e000ff0cdb82 */ /* 0x000f220000000a00 */
[----:B0-----:R-:W-:-:S06]  /*03a0*/  @!P0 IMAD.WIDE.U32 R22, R15, 0x4, R22 ;  /* 0x000000040f168825 */ /* 0x001fcc00078e0016 */
[----:B------:R-:W5:Y:S01]  /*03b0*/  @!P0 LDG.E R23, desc[UR8][R22.64] ;  /* 0x0000000816178981 */ /* 0x000f62000c1e1900 */
[----:B------:R-:W0:Y:S01]  /*03c0*/  @!P4 LDC.64 R16, c[0x0][0x380] ;  /* 0x0000e000ff10cb82 */ /* 0x000e220000000a00 */
[----:B-1----:R-:W-:-:S06]  /*03d0*/  @!P1 IMAD.WIDE.U32 R20, R29, 0x4, R20 ;  /* 0x000000041d149825 */ /* 0x002fcc00078e0014 */
[----:B------:R-:W5:Y:S01]  /*03e0*/  @!P1 LDG.E R21, desc[UR8][R20.64] ;  /* 0x0000000814159981 */ /* 0x000f62000c1e1900 */
[----:B---3--:R-:W-:-:S06]  /*03f0*/  @!P2 IMAD.WIDE.U32 R18, R27, 0x4, R18 ;  /* 0x000000041b12a825 */ /* 0x008fcc00078e0012 */
[----:B------:R1:W3:Y:S01]  /*0400*/  @!P2 LDG.E R19, desc[UR8][R18.64] ;  /* 0x000000081213a981 */ /* 0x0002e2000c1e1900 */
[----:B----4-:R-:W-:-:S06]  /*0410*/  @!P5 IMAD.WIDE.U32 R12, R8, 0x4, R12 ;  /* 0x00000004080cd825 */ /* 0x010fcc00078e000c */
[----:B------:R-:W4:Y:S01]  /*0420*/  @!P5 LDG.E R13, desc[UR8][R12.64] ;  /* 0x000000080c0dd981 */ /* 0x000f22000c1e1900 */
[----:B0-----:R-:W-:-:S06]  /*0430*/  @!P4 IMAD.WIDE.U32 R16, R9, 0x4, R16 ;  /* 0x000000040910c825 */ /* 0x001fcc00078e0010 */
[----:B------:R-:W4:Y:S01]  /*0440*/  @!P4 LDG.E R17, desc[UR8][R16.64] ;  /* 0x000000081011c981 */ /* 0x000f22000c1e1900 */
[----:B--2---:R-:W-:Y:S01]  /*0450*/  @!P6 FFMA R0, R11, R10, R0 ;  /* 0x0000000a0b00e223 */ /* 0x004fe20000000000 */
[C---:B------:R-:W-:Y:S01]  /*0460*/  ISETP.GE.AND P6, PT, R25.reuse, UR5, PT ;  /* 0x0000000519007c0c */ /* 0x040fe2000bfc6270 */
[----:B------:R-:W0:Y:S03]  /*0470*/  @!P3 LDC.64 R10, c[0x0][0x380] ;  /* 0x0000e000ff0abb82 */ /* 0x000e260000000a00 */
[----:B------:R-:W-:-:S13]  /*0480*/  ISETP.LT.OR P6, PT, R25, RZ, P6 ;  /* 0x000000ff1900720c */ /* 0x000fda00037c1670 */
[----:B------:R-:W2:Y:S01]  /*0490*/  @!P6 LDC.64 R14, c[0x0][0x380] ;  /* 0x0000e000ff0eeb82 */ /* 0x000ea20000000a00 */
[----:B0-----:R-:W-:-:S06]  /*04a0*/  @!P3 IMAD.WIDE.U32 R10, R6, 0x4, R10 ;  /* 0x00000004060ab825 */ /* 0x001fcc00078e000a */
[----:B------:R0:W4:Y:S01]  /*04b0*/  @!P3 LDG.E R11, desc[UR8][R10.64] ;  /* 0x000000080a0bb981 */ /* 0x000122000c1e1900 */
[----:B--2---:R-:W-:-:S06]  /*04c0*/  @!P6 IMAD.WIDE.U32 R14, R25, 0x4, R14 ;  /* 0x00000004190ee825 */ /* 0x004fcc00078e000e */
[----:B------:R-:W2:Y:S01]  /*04d0*/  @!P6 LDG.E R15, desc[UR8][R14.64] ;  /* 0x000000080e0fe981 */ /* 0x000ea2000c1e1900 */
[----:B------:R-:W5:Y:S08]  /*04e0*/  @!P0 LDC R6, c[0x3][R5+0x4] ;  /* 0x00c0010005068b82 */ /* 0x000f700000000800 */
[----:B------:R-:W3:Y:S08]  /*04f0*/  @!P1 LDC R8, c[0x3][R5+0x8] ;  /* 0x00c0020005089b82 */ /* 0x000ef00000000800 */
[----:B------:R-:W3:Y:S08]  /*0500*/  @!P2 LDC R9, c[0x3][R5+0xc] ;  /* 0x00c003000509ab82 */ /* 0x000ef00000000800 */
[----:B-1----:R-:W4:Y:S01]  /*0510*/  @!P3 LDC R18, c[0x3][R5+0x10] ;  /* 0x00c004000512bb82 */ /* 0x002f220000000800 */
[----:B-----5:R-:W-:-:S07]  /*0520*/  @!P0 FFMA R0, R23, R6, R0 ;  /* 0x0000000617008223 */ /* 0x020fce0000000000 */
[----:B------:R-:W1:Y:S08]  /*0530*/  @!P5 LDC R20, c[0x3][R5+0x14] ;  /* 0x00c005000514db82 */ /* 0x000e700000000800 */
[----:B0-----:R-:W0:Y:S01]  /*0540*/  @!P4 LDC R10, c[0x3][R5+0x18] ;  /* 0x00c00600050acb82 */ /* 0x001e220000000800 */
[----:B---3--:R-:W-:Y:S01]  /*0550*/  @!P1 FFMA R0, R21, R8, R0 ;  /* 0x0000000815009223 */ /* 0x008fe20000000000 */
[----:B------:R-:W-:-:S06]  /*0560*/  VIADD R7, R7, 0x8 ;  /* 0x0000000807077836 */ /* 0x000fcc0000000000 */
[----:B------:R-:W2:Y:S01]  /*0570*/  @!P6 LDC R6, c[0x3][R5+0x1c] ;  /* 0x00c007000506eb82 */ /* 0x000ea20000000800 */
[----:B------:R-:W-:Y:S01]  /*0580*/  @!P2 FFMA R0, R19, R9, R0 ;  /* 0x000000091300a223 */ /* 0x000fe20000000000 */
[----:B------:R-:W-:-:S03]  /*0590*/  ISETP.NE.AND P0, PT, R7, R3, PT ;  /* 0x000000030700720c */ /* 0x000fc60003f05270 */
[----:B----4-:R-:W-:-:S04]  /*05a0*/  @!P3 FFMA R0, R11, R18, R0 ;  /* 0x000000120b00b223 */ /* 0x010fc80000000000 */
[----:B-1----:R-:W-:-:S04]  /*05b0*/  @!P5 FFMA R0, R13, R20, R0 ;  /* 0x000000140d00d223 */ /* 0x002fc80000000000 */
[----:B0-----:R-:W-:-:S04]  /*05c0*/  @!P4 FFMA R0, R17, R10, R0 ;  /* 0x0000000a1100c223 */ /* 0x001fc80000000000 */
[----:B--2---:R-:W-:Y:S01]  /*05d0*/  @!P6 FFMA R0, R15, R6, R0 ;  /* 0x000000060f00e223 */ /* 0x004fe20000000000 */
[----:B------:R-:W-:Y:S06]  /*05e0*/  @P0 BRA `(.L_x_2) ;  /* 0xfffffff800f00947 */ /* 0x000fec000383ffff */
.L_x_1:
[----:B------:R-:W-:Y:S05]  /*05f0*/  BRA.U !UP1, `(.L_x_0) ;  /* 0x00000005092c7547 */ /* 0x000fea000b800000 */
[----:B------:R-:W0:Y:S01]  /*0600*/  LDCU UR4, c[0x0][0x394] ;  /* 0x00007280ff0477ac */ /* 0x000e220008000800 */
[----:B------:R-:W-:Y:S02]  /*0610*/  UISETP.GE.U32.AND UP0, UPT, UR7, 0x4, UPT ;  /* 0x000000040700788c */ /* 0x000fe4000bf06070 */
[----:B0-----:R-:W-:-:S04]  /*0620*/  ULOP3.LUT UR6, UR4, 0x3, URZ, 0xc0, !UPT ;  /* 0x0000000304067892 */ /* 0x001fc8000f8ec0ff */
[----:B------:R-:W-:-:S03]  /*0630*/  UISETP.NE.AND UP1, UPT, UR6, URZ, UPT ;  /* 0x000000ff0600728c */ /* 0x000fc6000bf25270 */
[----:B------:R-:W-:Y:S08]  /*0640*/  BRA.U !UP0, `(.L_x_3) ;  /* 0x0000000108887547 */ /* 0x000ff0000b800000 */
[----:B------:R-:W-:-:S04]  /*0650*/  IADD3 R5, PT, PT, R4, R3, RZ ;  /* 0x0000000304057210 */ /* 0x000fc80007ffe0ff */
[C---:B------:R-:W-:Y:S01]  /*0660*/  ISETP.GE.AND P0, PT, R5.reuse, UR5, PT ;  /* 0x0000000505007c0c */ /* 0x040fe2000bf06270 */
[C---:B------:R-:W-:Y:S01]  /*0670*/  VIADD R15, R5.reuse, 0x1 ;  /* 0x00000001050f7836 */ /* 0x040fe20000000000 */
[C---:B------:R-:W-:Y:S01]  /*0680*/  IADD3 R17, PT, PT, R5.reuse, 0x2, RZ ;  /* 0x0000000205117810 */ /* 0x040fe20007ffe0ff */
[C---:B------:R-:W-:Y:S01]  /*0690*/  VIADD R19, R5.reuse, 0x3 ;  /* 0x0000000305137836 */ /* 0x040fe20000000000 */
[----:B------:R-:W-:Y:S02]  /*06a0*/  ISETP.LT.OR P0, PT, R5, RZ, P0 ;  /* 0x000000ff0500720c */ /* 0x000fe40000701670 */
[----:B------:R-:W-:Y:S02]  /*06b0*/  ISETP.GE.AND P1, PT, R15, UR5, PT ;  /* 0x000000050f007c0c */ /* 0x000fe4000bf26270 */
[----:B------:R-:W-:Y:S02]  /*06c0*/  ISETP.GE.AND P2, PT, R17, UR5, PT ;  /* 0x0000000511007c0c */ /* 0x000fe4000bf46270 */
[----:B------:R-:W-:-:S02]  /*06d0*/  ISETP.LT.OR P1, PT, R15, RZ, P1 ;  /* 0x000000ff0f00720c */ /* 0x000fc40000f21670 */
[----:B------:R-:W-:Y:S02]  /*06e0*/  ISETP.GE.AND P3, PT, R19, UR5, PT ;  /* 0x0000000513007c0c */ /* 0x000fe4000bf66270 */
[----:B------:R-:W-:Y:S02]  /*06f0*/  ISETP.LT.OR P2, PT, R17, RZ, P2 ;  /* 0x000000ff1100720c */ /* 0x000fe40001741670 */
[----:B------:R-:W-:Y:S01]  /*0700*/  ISETP.LT.OR P3, PT, R19, RZ, P3 ;  /* 0x000000ff1300720c */ /* 0x000fe20001f61670 */
[----:B------:R-:W0:Y:S08]  /*0710*/  @!P0 LDC.64 R10, c[0x0][0x380] ;  /* 0x0000e000ff0a8b82 */ /* 0x000e300000000a00 */
[----:B------:R-:W1:Y:S08]  /*0720*/  @!P1 LDC.64 R12, c[0x0][0x380] ;  /* 0x0000e000ff0c9b82 */ /* 0x000e700000000a00 */
[----:B------:R-:W2:Y:S08]  /*0730*/  @!P2 LDC.64 R8, c[0x0][0x380] ;  /* 0x0000e000ff08ab82 */ /* 0x000eb00000000a00 */
[----:B------:R-:W3:Y:S01]  /*0740*/  @!P3 LDC.64 R6, c[0x0][0x380] ;  /* 0x0000e000ff06bb82 */ /* 0x000ee20000000a00 */
[----:B0-----:R-:W-:-:S06]  /*0750*/  @!P0 IMAD.WIDE.U32 R10, R5, 0x4, R10 ;  /* 0x00000004050a8825 */ /* 0x001fcc00078e000a */
[----:B------:R-:W4:Y:S01]  /*0760*/  @!P0 LDG.E R11, desc[UR8][R10.64] ;  /* 0x000000080a0b8981 */ /* 0x000f22000c1e1900 */
[----:B-1----:R-:W-:-:S06]  /*0770*/  @!P1 IMAD.WIDE.U32 R12, R15, 0x4, R12 ;  /* 0x000000040f0c9825 */ /* 0x002fcc00078e000c */
[----:B------:R-:W5:Y:S01]  /*0780*/  @!P1 LDG.E R13, desc[UR8][R12.64] ;  /* 0x000000080c0d9981 */ /* 0x000f62000c1e1900 */
[----:B--2---:R-:W-:-:S06]  /*0790*/  @!P2 IMAD.WIDE.U32 R8, R17, 0x4, R8 ;  /* 0x000000041108a825 */ /* 0x004fcc00078e0008 */
[----:B------:R-:W2:Y:S01]  /*07a0*/  @!P2 LDG.E R9, desc[UR8][R8.64] ;  /* 0x000000080809a981 */ /* 0x000ea2000c1e1900 */
[----:B---3--:R-:W-:-:S06]  /*07b0*/  @!P3 IMAD.WIDE.U32 R6, R19, 0x4, R6 ;  /* 0x000000041306b825 */ /* 0x008fcc00078e0006 */
[----:B------:R-:W3:Y:S01]  /*07c0*/  @!P3 LDG.E R7, desc[UR8][R6.64] ;  /* 0x000000080607b981 */ /* 0x000ee2000c1e1900 */
[----:B------:R-:W-:-:S04]  /*07d0*/  SHF.L.U32 R5, R3, 0x2, RZ ;  /* 0x0000000203057819 */ /* 0x000fc800000006ff */
[----:B------:R-:W4:Y:S08]  /*07e0*/  @!P0 LDC R14, c[0x3][R5] ;  /* 0x00c00000050e8b82 */ /* 0x000f300000000800 */
[----:B------:R-:W5:Y:S08]  /*07f0*/  @!P1 LDC R15, c[0x3][R5+0x4] ;  /* 0x00c00100050f9b82 */ /* 0x000f700000000800 */
[----:B------:R-:W2:Y:S08]  /*0800*/  @!P2 LDC R16, c[0x3][R5+0x8] ;  /* 0x00c002000510ab82 */ /* 0x000eb00000000800 */
[----:B------:R-:W3:Y:S01]  /*0810*/  @!P3 LDC R17, c[0x3][R5+0xc] ;  /* 0x00c003000511bb82 */ /* 0x000ee20000000800 */
[----:B------:R-:W-:-:S02]  /*0820*/  VIADD R3, R3, 0x4 ;  /* 0x0000000403037836 */ /* 0x000fc40000000000 */
[----:B----4-:R-:W-:-:S04]  /*0830*/  @!P0 FFMA R0, R11, R14, R0 ;  /* 0x0000000e0b008223 */ /* 0x010fc80000000000 */
[----:B-----5:R-:W-:-:S04]  /*0840*/  @!P1 FFMA R0, R13, R15, R0 ;  /* 0x0000000f0d009223 */ /* 0x020fc80000000000 */
[----:B--2---:R-:W-:-:S04]  /*0850*/  @!P2 FFMA R0, R9, R16, R0 ;  /* 0x000000100900a223 */ /* 0x004fc80000000000 */
[----:B---3--:R-:W-:-:S07]  /*0860*/  @!P3 FFMA R0, R7, R17, R0 ;  /* 0x000000110700b223 */ /* 0x008fce0000000000 */
.L_x_3:
[----:B------:R-:W-:Y:S05]  /*0870*/  BRA.U !UP1, `(.L_x_0) ;  /* 0x00000001098c7547 */ /* 0x000fea000b800000 */
[----:B------:R-:W-:Y:S02]  /*0880*/  UISETP.NE.AND UP0, UPT, UR6, 0x1, UPT ;  /* 0x000000010600788c */ /* 0x000fe4000bf05270 */
[----:B------:R-:W-:-:S04]  /*0890*/  ULOP3.LUT UR4, UR4, 0x1, URZ, 0xc0, !UPT ;  /* 0x0000000104047892 */ /* 0x000fc8000f8ec0ff */
[----:B------:R-:W-:-:S03]  /*08a0*/  UISETP.NE.U32.AND UP1, UPT, UR4, 0x1, UPT ;  /* 0x000000010400788c */ /* 0x000fc6000bf25070 */
[----:B------:R-:W-:Y:S08]  /*08b0*/  BRA.U !UP0, `(.L_x_4) ;  /* 0x0000000108487547 */ /* 0x000ff0000b800000 */
[----:B------:R-:W-:-:S04]  /*08c0*/  IADD3 R11, PT, PT, R4, R3, RZ ;  /* 0x00000003040b7210 */ /* 0x000fc80007ffe0ff */
[C---:B------:R-:W-:Y:S01]  /*08d0*/  ISETP.GE.AND P0, PT, R11.reuse, UR5, PT ;  /* 0x000000050b007c0c */ /* 0x040fe2000bf06270 */
[----:B------:R-:W-:-:S03]  /*08e0*/  VIADD R5, R11, 0x1 ;  /* 0x000000010b057836 */ /* 0x000fc60000000000 */
[----:B------:R-:W-:Y:S02]  /*08f0*/  ISETP.LT.OR P0, PT, R11, RZ, P0 ;  /* 0x000000ff0b00720c */ /* 0x000fe40000701670 */
[----:B------:R-:W-:-:S04]  /*0900*/  ISETP.GE.AND P1, PT, R5, UR5, PT ;  /* 0x0000000505007c0c */ /* 0x000fc8000bf26270 */
[----:B------:R-:W-:-:S07]  /*0910*/  ISETP.LT.OR P1, PT, R5, RZ, P1 ;  /* 0x000000ff0500720c */ /* 0x000fce0000f21670 */
[----:B------:R-:W0:Y:S08]  /*0920*/  @!P0 LDC.64 R6, c[0x0][0x380] ;  /* 0x0000e000ff068b82 */ /* 0x000e300000000a00 */
[----:B------:R-:W1:Y:S01]  /*0930*/  @!P1 LDC.64 R8, c[0x0][0x380] ;  /* 0x0000e000ff089b82 */ /* 0x000e620000000a00 */
[----:B0-----:R-:W-:-:S06]  /*0940*/  @!P0 IMAD.WIDE.U32 R6, R11, 0x4, R6 ;  /* 0x000000040b068825 */ /* 0x001fcc00078e0006 */
[----:B------:R-:W2:Y:S01]  /*0950*/  @!P0 LDG.E R7, desc[UR8][R6.64] ;  /* 0x0000000806078981 */ /* 0x000ea2000c1e1900 */
[----:B-1----:R-:W-:-:S06]  /*0960*/  @!P1 IMAD.WIDE.U32 R8, R5, 0x4, R8 ;  /* 0x0000000405089825 */ /* 0x002fcc00078e0008 */
[----:B------:R-:W3:Y:S01]  /*0970*/  @!P1 LDG.E R9, desc[UR8][R8.64] ;  /* 0x0000000808099981 */ /* 0x000ee2000c1e1900 */
[----:B------:R-:W-:-:S04]  /*0980*/  SHF.L.U32 R11, R3, 0x2, RZ ;  /* 0x00000002030b7819 */ /* 0x000fc800000006ff */
[----:B------:R-:W2:Y:S08]  /*0990*/  @!P0 LDC R5, c[0x3][R11] ;  /* 0x00c000000b058b82 */ /* 0x000eb00000000800 */
[----:B------:R-:W3:Y:S01]  /*09a0*/  @!P1 LDC R10, c[0x3][R11+0x4] ;  /* 0x00c001000b0a9b82 */ /* 0x000ee20000000800 */
[----:B------:R-:W-:Y:S02]  /*09b0*/  VIADD R3, R3, 0x2 ;  /* 0x0000000203037836 */ /* 0x000fe40000000000 */
[----:B--2---:R-:W-:-:S04]  /*09c0*/  @!P0 FFMA R0, R7, R5, R0 ;  /* 0x0000000507008223 */ /* 0x004fc80000000000 */
[----:B---3--:R-:W-:-:S07]  /*09d0*/  @!P1 FFMA R0, R9, R10, R0 ;  /* 0x0000000a09009223 */ /* 0x008fce0000000000 */
.L_x_4:
[----:B------:R-:W-:Y:S05]  /*09e0*/  BRA.U UP1, `(.L_x_0) ;  /* 0x0000000101307547 */ /* 0x000fea000b800000 */
[----:B------:R-:W-:Y:S01]  /*09f0*/  IADD3 R7, PT, PT, R4, R3, RZ ;  /* 0x0000000304077210 */ /* 0x000fe20007ffe0ff */
[----:B------:R-:W-:Y:S03]  /*0a00*/  BSSY.RECONVERGENT B0, `(.L_x_0) ;  /* 0x000000a000007945 */ /* 0x000fe60003800200 */
[----:B------:R-:W-:-:S04]  /*0a10*/  ISETP.GE.AND P0, PT, R7, UR5, PT ;  /* 0x0000000507007c0c */ /* 0x000fc8000bf06270 */
[----:B------:R-:W-:-:S13]  /*0a20*/  ISETP.LT.OR P0, PT, R7, RZ, P0 ;  /* 0x000000ff0700720c */ /* 0x000fda0000701670 */
[----:B------:R-:W-:Y:S05]  /*0a30*/  @P0 BRA `(.L_x_5) ;  /* 0x0000000000180947 */ /* 0x000fea0003800000 */
[----:B------:R-:W0:Y:S02]  /*0a40*/  LDC.64 R4, c[0x0][0x380] ;  /* 0x0000e000ff047b82 */ /* 0x000e240000000a00 */
[----:B0-----:R-:W-:-:S06]  /*0a50*/  IMAD.WIDE.U32 R4, R7, 0x4, R4 ;  /* 0x0000000407047825 */ /* 0x001fcc00078e0004 */
[----:B------:R-:W2:Y:S01]  /*0a60*/  LDG.E R5, desc[UR8][R4.64] ;  /* 0x0000000804057981 */ /* 0x000ea2000c1e1900 */
[----:B------:R-:W-:-:S06]  /*0a70*/  IMAD.SHL.U32 R3, R3, 0x4, RZ ;  /* 0x0000000403037824 */ /* 0x000fcc00078e00ff */
[----:B------:R-:W2:Y:S02]  /*0a80*/  LDC R3, c[0x3][R3] ;  /* 0x00c0000003037b82 */ /* 0x000ea40000000800 */
[----:B--2---:R-:W-:-:S07]  /*0a90*/  FFMA R0, R5, R3, R0 ;  /* 0x0000000305007223 */ /* 0x004fce0000000000 */
.L_x_5:
[----:B------:R-:W-:Y:S05]  /*0aa0*/  BSYNC.RECONVERGENT B0 ;  /* 0x0000000000007941 */ /* 0x000fea0003800200 */
.L_x_0:
[----:B------:R-:W0:Y:S02]  /*0ab0*/  LDC.64 R4, c[0x0][0x388] ;  /* 0x0000e200ff047b82 */ /* 0x000e240000000a00 */
[----:B0-----:R-:W-:-:S05]  /*0ac0*/  IMAD.WIDE R2, R2, 0x4, R4 ;  /* 0x0000000402027825 */ /* 0x001fca00078e0204 */
[----:B------:R-:W-:Y:S01]  /*0ad0*/  STG.E desc[UR8][R2.64], R0 ;  /* 0x0000000002007986 */ /* 0x000fe2000c101908 */
[----:B------:R-:W-:Y:S05]  /*0ae0*/  EXIT ;  /* 0x000000000000794d */ /* 0x000fea0003800000 */
.L_x_6:
[----:B------:R-:W-:-:S00]  /*0af0*/  BRA `(.L_x_6) ;  /* 0xfffffffc00fc7947 */ /* 0x000fc0000383ffff */
[----:B------:R-:W-:-:S00]  /*0b00*/  NOP ;  /* 0x0000000000007918 */ /* 0x000fc00000000000 */
[----:B------:R-:W-:-:S00]  /*0b10*/  NOP ;  /* 0x0000000000007918 */ /* 0x000fc00000000000 */
[----:B------:R-:W-:-:S00]  /*0b20*/  NOP ;  /* 0x0000000000007918 */ /* 0x000fc00000000000 */
[----:B------:R-:W-:-:S00]  /*0b30*/  NOP ;  /* 0x0000000000007918 */ /* 0x000fc00000000000 */
[----:B------:R-:W-:-:S00]  /*0b40*/  NOP ;  /* 0x0000000000007918 */ /* 0x000fc00000000000 */
[----:B------:R-:W-:-:S00]  /*0b50*/  NOP ;  /* 0x0000000000007918 */ /* 0x000fc00000000000 */
[----:B------:R-:W-:-:S00]  /*0b60*/  NOP ;  /* 0x0000000000007918 */ /* 0x000fc00000000000 */
[----:B------:R-:W-:-:S00]  /*0b70*/  NOP ;  /* 0x0000000000007918 */ /* 0x000fc00000000000 */
.L_x_7:


//--------------------- .nv.shared.reserved.0     --------------------------
	.section	.nv.shared.reserved.0,"aw",@nobits
	.weak		__nv_reservedSMEM_offset_0_alias
	.size		__nv_reservedSMEM_offset_0_alias, 0, 64
	.other		__nv_reservedSMEM_offset_0_alias,@"STO_CUDA_RESERVED_SHARED STV_DEFAULT"
__nv_reservedSMEM_offset_0_alias:
	.zero		0
	.zero		64


//--------------------- .nv.constant0._Z10convolve1DPfS_ii --------------------------
	.section	.nv.constant0._Z10convolve1DPfS_ii,"a",@progbits
	.sectionflags	@""
	.align	4
.nv.constant0._Z10convolve1DPfS_ii:
	.zero		920


//--------------------- SYMBOLS --------------------------

	.type		.nv.reservedSmem.offset0,@object
	.size		.nv.reservedSmem.offset0,0x4
